	.headerflags	@"EF_CUDA_TEXMODE_UNIFIED EF_CUDA_64BIT_ADDRESS EF_CUDA_ACCELERATORS EF_CUDA_SM90 EF_CUDA_VIRTUAL_SM(EF_CUDA_SM90)"
	.elftype	@"ET_EXEC"


//--------------------- .nv.info                  --------------------------
	.section	.nv.info,"",@"SHT_CUDA_INFO"
	.align	4


	//----- nvinfo : EIATTR_REGCOUNT
	.align		4
        /*0000*/ 	.byte	0x04, 0x2f
        /*0002*/ 	.short	(.L_3 - .L_2)
	.align		4
.L_2:
        /*0004*/ 	.word	index@(triton_poi_fused__native_batch_norm_legit_no_training_relu_30)
        /*0008*/ 	.word	0x00000017


	//----- nvinfo : EIATTR_MIN_STACK_SIZE
	.align		4
.L_3:
        /*000c*/ 	.byte	0x04, 0x12
        /*000e*/ 	.short	(.L_5 - .L_4)
	.align		4
.L_4:
        /*0010*/ 	.word	index@(triton_poi_fused__native_batch_norm_legit_no_training_relu_30)
        /*0014*/ 	.word	0x00000000


	//----- nvinfo : EIATTR_FRAME_SIZE
	.align		4
.L_5:
        /*0018*/ 	.byte	0x04, 0x11
        /*001a*/ 	.short	(.L_7 - .L_6)
	.align		4
.L_6:
        /*001c*/ 	.word	index@(triton_poi_fused__native_batch_norm_legit_no_training_relu_30)
        /*0020*/ 	.word	0x00000000


	//----- nvinfo : EIATTR_MIN_STACK_SIZE
	.align		4
.L_7:
        /*0024*/ 	.byte	0x04, 0x12
        /*0026*/ 	.short	(.L_9 - .L_8)
	.align		4
.L_8:
        /*0028*/ 	.word	index@(triton_poi_fused__native_batch_norm_legit_no_training_relu_30)
        /*002c*/ 	.word	0x00000000
.L_9:


//--------------------- .nv.info.triton_poi_fused__native_batch_norm_legit_no_training_relu_30 --------------------------
	.section	.nv.info.triton_poi_fused__native_batch_norm_legit_no_training_relu_30,"",@"SHT_CUDA_INFO"
	.sectionflags	@""
	.align	4


	//----- nvinfo : EIATTR_CUDA_API_VERSION
	.align		4
        /*0000*/ 	.byte	0x04, 0x37
        /*0002*/ 	.short	(.L_11 - .L_10)
.L_10:
        /*0004*/ 	.word	0x0000007c


	//----- nvinfo : EIATTR_KPARAM_INFO
	.align		4
.L_11:
        /*0008*/ 	.byte	0x04, 0x17
        /*000a*/ 	.short	(.L_13 - .L_12)
.L_12:
        /*000c*/ 	.word	0x00000000
        /*0010*/ 	.short	0x0007
        /*0012*/ 	.short	0x0038
        /*0014*/ 	.byte	0x00, 0xf0, 0x11, 0x00


	//----- nvinfo : EIATTR_KPARAM_INFO
	.align		4
.L_13:
        /*0018*/ 	.byte	0x04, 0x17
        /*001a*/ 	.short	(.L_15 - .L_14)
.L_14:
        /*001c*/ 	.word	0x00000000
        /*0020*/ 	.short	0x0006
        /*0022*/ 	.short	0x0030
        /*0024*/ 	.byte	0x00, 0xf4, 0x21, 0x00


	//----- nvinfo : EIATTR_KPARAM_INFO
	.align		4
.L_15:
        /*0028*/ 	.byte	0x04, 0x17
        /*002a*/ 	.short	(.L_17 - .L_16)
.L_16:
        /*002c*/ 	.word	0x00000000
        /*0030*/ 	.short	0x0005
        /*0032*/ 	.short	0x0028
        /*0034*/ 	.byte	0x00, 0xf4, 0x21, 0x00


	//----- nvinfo : EIATTR_KPARAM_INFO
	.align		4
.L_17:
        /*0038*/ 	.byte	0x04, 0x17
        /*003a*/ 	.short	(.L_19 - .L_18)
.L_18:
        /*003c*/ 	.word	0x00000000
        /*0040*/ 	.short	0x0004
        /*0042*/ 	.short	0x0020
        /*0044*/ 	.byte	0x00, 0xf4, 0x21, 0x00


	//----- nvinfo : EIATTR_KPARAM_INFO
	.align		4
.L_19:
        /*0048*/ 	.byte	0x04, 0x17
        /*004a*/ 	.short	(.L_21 - .L_20)
.L_20:
        /*004c*/ 	.word	0x00000000
        /*0050*/ 	.short	0x0003
        /*0052*/ 	.short	0x0018
        /*0054*/ 	.byte	0x00, 0xf4, 0x21, 0x00


	//----- nvinfo : EIATTR_KPARAM_INFO
	.align		4
.L_21:
        /*0058*/ 	.byte	0x04, 0x17
        /*005a*/ 	.short	(.L_23 - .L_22)
.L_22:
        /*005c*/ 	.word	0x00000000
        /*0060*/ 	.short	0x0002
        /*0062*/ 	.short	0x0010
        /*0064*/ 	.byte	0x00, 0xf4, 0x21, 0x00


	//----- nvinfo : EIATTR_KPARAM_INFO
	.align		4
.L_23:
        /*0068*/ 	.byte	0x04, 0x17
        /*006a*/ 	.short	(.L_25 - .L_24)
.L_24:
        /*006c*/ 	.word	0x00000000
        /*0070*/ 	.short	0x0001
        /*0072*/ 	.short	0x0008
        /*0074*/ 	.byte	0x00, 0xf4, 0x21, 0x00


	//----- nvinfo : EIATTR_KPARAM_INFO
	.align		4
.L_25:
        /*0078*/ 	.byte	0x04, 0x17
        /*007a*/ 	.short	(.L_27 - .L_26)
.L_26:
        /*007c*/ 	.word	0x00000000
        /*0080*/ 	.short	0x0000
        /*0082*/ 	.short	0x0000
        /*0084*/ 	.byte	0x00, 0xf4, 0x21, 0x00


	//----- nvinfo : EIATTR_SPARSE_MMA_MASK
	.align		4
.L_27:
        /*0088*/ 	.byte	0x03, 0x50
        /*008a*/ 	.short	0x0000


	//----- nvinfo : EIATTR_MAXREG_COUNT
	.align		4
        /*008c*/ 	.byte	0x03, 0x1b
        /*008e*/ 	.short	0x00ff


	//----- nvinfo : EIATTR_EXIT_INSTR_OFFSETS
	.align		4
        /*0090*/ 	.byte	0x04, 0x1c
        /*0092*/ 	.short	(.L_29 - .L_28)


	//   ....[0]....
.L_28:
        /*0094*/ 	.word	0x00000440


	//   ....[1]....
        /*0098*/ 	.word	0x00000460


	//----- nvinfo : EIATTR_REQNTID
	.align		4
.L_29:
        /*009c*/ 	.byte	0x04, 0x10
        /*009e*/ 	.short	(.L_31 - .L_30)
.L_30:
        /*00a0*/ 	.word	0x00000080
        /*00a4*/ 	.word	0x00000001
        /*00a8*/ 	.word	0x00000001


	//----- nvinfo : EIATTR_CBANK_PARAM_SIZE
	.align		4
.L_31:
        /*00ac*/ 	.byte	0x03, 0x19
        /*00ae*/ 	.short	0x003c


	//----- nvinfo : EIATTR_PARAM_CBANK
	.align		4
        /*00b0*/ 	.byte	0x04, 0x0a
        /*00b2*/ 	.short	(.L_33 - .L_32)
	.align		4
.L_32:
        /*00b4*/ 	.word	index@(.nv.constant0.triton_poi_fused__native_batch_norm_legit_no_training_relu_30)
        /*00b8*/ 	.short	0x0210
        /*00ba*/ 	.short	0x003c


	//----- nvinfo : EIATTR_SW_WAR
	.align		4
.L_33:
        /*00bc*/ 	.byte	0x04, 0x36
        /*00be*/ 	.short	(.L_35 - .L_34)
.L_34:
        /*00c0*/ 	.word	0x00000008
.L_35:


//--------------------- .nv.callgraph             --------------------------
	.section	.nv.callgraph,"",@"SHT_CUDA_CALLGRAPH"
	.align	4
	.sectionentsize	8
	.align		4
        /*0000*/ 	.word	0x00000000
	.align		4
        /*0004*/ 	.word	0xffffffff
	.align		4
        /*0008*/ 	.word	0x00000000
	.align		4
        /*000c*/ 	.word	0xfffffffe
	.align		4
        /*0010*/ 	.word	0x00000000
	.align		4
        /*0014*/ 	.word	0xfffffffd
	.align		4
        /*0018*/ 	.word	0x00000000
	.align		4
        /*001c*/ 	.word	0xfffffffc


//--------------------- .nv.constant4             --------------------------
	.section	.nv.constant4,"a",@progbits
	.align	8
	.align		8
.nv.constant4:
        /*0000*/ 	.dword	_$_str
	.align		8
        /*0008*/ 	.dword	_$_str_$_2


//--------------------- .text.triton_poi_fused__native_batch_norm_legit_no_training_relu_30 --------------------------
	.section	.text.triton_poi_fused__native_batch_norm_legit_no_training_relu_30,"ax",@progbits
	.align	128
        .global         triton_poi_fused__native_batch_norm_legit_no_training_relu_30
        .type           triton_poi_fused__native_batch_norm_legit_no_training_relu_30,@function
        .size           triton_poi_fused__native_batch_norm_legit_no_training_relu_30,(.L_x_1 - triton_poi_fused__native_batch_norm_legit_no_training_relu_30)
        .other          triton_poi_fused__native_batch_norm_legit_no_training_relu_30,@"STO_CUDA_ENTRY STV_DEFAULT"
triton_poi_fused__native_batch_norm_legit_no_training_relu_30:
.text.triton_poi_fused__native_batch_norm_legit_no_training_relu_30:
[----:B------:R-:W0:Y:S01]  /*0000*/  LDC R1, c[0x0][0x28] ;  /* 0x00000a00ff017b82 */ /* 0x000e220000000800 */
[----:B------:R-:W1:Y:S07]  /*0010*/  S2R R0, SR_TID.X ;  /* 0x0000000000007919 */ /* 0x000e6e0000002100 */
[----:B------:R-:W2:Y:S01]  /*0020*/  LDC.64 R8, c[0x0][0x220] ;  /* 0x00008800ff087b82 */ /* 0x000ea20000000a00 */
[----:B------:R-:W-:Y:S01]  /*0030*/  ULDC.64 UR4, c[0x0][0x208] ;  /* 0x0000820000047ab9 */ /* 0x000fe20000000a00 */
[----:B------:R-:W3:Y:S06]  /*0040*/  S2R R3, SR_CTAID.X ;  /* 0x0000000000037919 */ /* 0x000eec0000002500 */
[----:B------:R-:W4:Y:S08]  /*0050*/  LDC.64 R12, c[0x0][0x210] ;  /* 0x00008400ff0c7b82 */ /* 0x000f300000000a00 */
[----:B------:R-:W5:Y:S08]  /*0060*/  LDC.64 R14, c[0x0][0x218] ;  /* 0x00008600ff0e7b82 */ /* 0x000f700000000a00 */
[----:B------:R-:W5:Y:S01]  /*0070*/  LDC.64 R16, c[0x0][0x228] ;  /* 0x00008a00ff107b82 */ /* 0x000f620000000a00 */
[----:B-1----:R-:W-:-:S07]  /*0080*/  SHF.L.U32 R0, R0, 0x1, RZ ;  /* 0x0000000100007819 */ /* 0x002fce00000006ff */
[----:B------:R-:W1:Y:S01]  /*0090*/  LDC.64 R18, c[0x0][0x230] ;  /* 0x00008c00ff127b82 */ /* 0x000e620000000a00 */
[----:B------:R-:W-:-:S04]  /*00a0*/  LOP3.LUT R0, R0, 0xfe, RZ, 0xc0, !PT ;  /* 0x000000fe00007812 */ /* 0x000fc800078ec0ff */
[----:B---3--:R-:W-:-:S04]  /*00b0*/  LEA R0, R3, R0, 0x8 ;  /* 0x0000000003007211 */ /* 0x008fc800078e40ff */
[C---:B------:R-:W-:Y:S01]  /*00c0*/  ISETP.GE.AND P0, PT, R0.reuse, 0x2c00, PT ;  /* 0x00002c000000780c */ /* 0x040fe20003f06270 */
[----:B------:R-:W-:-:S05]  /*00d0*/  IMAD.HI R2, R0, 0x2e8ba2e9, RZ ;  /* 0x2e8ba2e900027827 */ /* 0x000fca00078e02ff */
[----:B------:R-:W-:-:S04]  /*00e0*/  SHF.R.U32.HI R3, RZ, 0x1f, R2 ;  /* 0x0000001fff037819 */ /* 0x000fc80000011602 */
[----:B------:R-:W-:-:S05]  /*00f0*/  LEA.HI.SX32 R3, R2, R3, 0x1d ;  /* 0x0000000302037211 */ /* 0x000fca00078feaff */
[----:B------:R-:W-:Y:S01]  /*0100*/  IMAD R11, R3, -0x2c, R0 ;  /* 0xffffffd4030b7824 */ /* 0x000fe200078e0200 */
[----:B------:R-:W-:-:S03]  /*0110*/  CS2R R2, SRZ ;  /* 0x0000000000027805 */ /* 0x000fc6000001ff00 */
[----:B--2---:R-:W-:-:S05]  /*0120*/  IMAD.WIDE R8, R11, 0x4, R8 ;  /* 0x000000040b087825 */ /* 0x004fca00078e0208 */
[----:B------:R2:W3:Y:S01]  /*0130*/  @!P0 LDG.E.EL.64 R2, desc[UR4][R8.64] ;  /* 0x0000000408028981 */ /* 0x0004e2000c2e1b00 */
[----:B------:R-:W-:Y:S02]  /*0140*/  CS2R R4, SRZ ;  /* 0x0000000000047805 */ /* 0x000fe4000001ff00 */
[----:B------:R-:W-:Y:S01]  /*0150*/  CS2R R6, SRZ ;  /* 0x0000000000067805 */ /* 0x000fe2000001ff00 */
[----:B----4-:R-:W-:-:S04]  /*0160*/  IMAD.WIDE R12, R0, 0x4, R12 ;  /* 0x00000004000c7825 */ /* 0x010fc800078e020c */
[C---:B-----5:R-:W-:Y:S01]  /*0170*/  IMAD.WIDE R14, R11.reuse, 0x4, R14 ;  /* 0x000000040b0e7825 */ /* 0x060fe200078e020e */
[----:B------:R-:W4:Y:S04]  /*0180*/  @!P0 LDG.E.64 R4, desc[UR4][R12.64] ;  /* 0x000000040c048981 */ /* 0x000f28000c1e1b00 */
[----:B------:R-:W4:Y:S01]  /*0190*/  @!P0 LDG.E.EL.64 R6, desc[UR4][R14.64] ;  /* 0x000000040e068981 */ /* 0x000f22000c2e1b00 */
[----:B0-----:R-:W-:Y:S01]  /*01a0*/  IMAD.WIDE R16, R11, 0x4, R16 ;  /* 0x000000040b107825 */ /* 0x001fe200078e0210 */
[----:B--2---:R-:W-:-:S03]  /*01b0*/  CS2R R8, SRZ ;  /* 0x0000000000087805 */ /* 0x004fc6000001ff00 */
[----:B-1----:R-:W-:Y:S01]  /*01c0*/  IMAD.WIDE R18, R11, 0x4, R18 ;  /* 0x000000040b127825 */ /* 0x002fe200078e0212 */
[----:B------:R-:W-:-:S04]  /*01d0*/  CS2R R10, SRZ ;  /* 0x00000000000a7805 */ /* 0x000fc8000001ff00 */
[----:B------:R-:W2:Y:S04]  /*01e0*/  @!P0 LDG.E.EL.64 R8, desc[UR4][R18.64] ;  /* 0x0000000412088981 */ /* 0x000ea8000c2e1b00 */
[----:B------:R0:W2:Y:S02]  /*01f0*/  @!P0 LDG.E.EL.64 R10, desc[UR4][R16.64] ;  /* 0x00000004100a8981 */ /* 0x0000a4000c2e1b00 */
[----:B0-----:R-:W-:Y:S01]  /*0200*/  HFMA2.MMA R17, -RZ, RZ, 1.625, 0 ;  /* 0x3e800000ff117435 */ /* 0x001fe200000001ff */
[----:B---3--:R-:W-:Y:S01]  /*0210*/  FADD R2, R2, 0.0010000000474974513054 ;  /* 0x3a83126f02027421 */ /* 0x008fe20000000000 */
[----:B------:R-:W-:-:S03]  /*0220*/  FADD R12, R3, 0.0010000000474974513054 ;  /* 0x3a83126f030c7421 */ /* 0x000fc60000000000 */
[----:B------:R0:W1:Y:S08]  /*0230*/  MUFU.SQRT R20, R2 ;  /* 0x0000000200147308 */ /* 0x0000700000002000 */
[----:B------:R3:W5:Y:S01]  /*0240*/  MUFU.SQRT R14, R12 ;  /* 0x0000000c000e7308 */ /* 0x0007620000002000 */
[----:B0-----:R-:W0:Y:S01]  /*0250*/  LDC.64 R2, c[0x0][0x238] ;  /* 0x00008e00ff027b82 */ /* 0x001e220000000a00 */
[----:B-1----:R-:W-:-:S02]  /*0260*/  FSETP.GT.AND P1, PT, R20, 8.50705917302346158658e+37, PT ;  /* 0x7e8000001400780b */ /* 0x002fc40003f24000 */
[----:B------:R-:W-:-:S05]  /*0270*/  FSETP.GEU.AND P3, PT, R20, 1.175494350822287508e-38, PT ;  /* 0x008000001400780b */ /* 0x000fca0003f6e000 */
[----:B---3--:R-:W1:Y:S01]  /*0280*/  LDC.64 R12, c[0x0][0x240] ;  /* 0x00009000ff0c7b82 */ /* 0x008e620000000a00 */
[C---:B-----5:R-:W-:Y:S02]  /*0290*/  FSETP.GT.AND P2, PT, R14.reuse, 8.50705917302346158658e+37, PT ;  /* 0x7e8000000e00780b */ /* 0x060fe40003f44000 */
[----:B------:R-:W-:-:S03]  /*02a0*/  FSETP.GEU.AND P4, PT, R14, 1.175494350822287508e-38, PT ;  /* 0x008000000e00780b */ /* 0x000fc60003f8e000 */
[----:B------:R-:W-:-:S04]  /*02b0*/  @P1 FMUL R20, R20, 0.25 ;  /* 0x3e80000014141820 */ /* 0x000fc80000400000 */
[----:B------:R-:W-:-:S04]  /*02c0*/  @!P3 FMUL R20, R20, 16777216 ;  /* 0x4b8000001414b820 */ /* 0x000fc80000400000 */
[----:B------:R-:W-:-:S04]  /*02d0*/  @P2 FMUL R14, R14, 0.25 ;  /* 0x3e8000000e0e2820 */ /* 0x000fc80000400000 */
[----:B------:R-:W-:Y:S01]  /*02e0*/  @!P4 FMUL R14, R14, 16777216 ;  /* 0x4b8000000e0ec820 */ /* 0x000fe20000400000 */
[----:B------:R-:W3:Y:S01]  /*02f0*/  MUFU.RCP R20, R20 ;  /* 0x0000001400147308 */ /* 0x000ee20000001000 */
[----:B------:R-:W-:-:S07]  /*0300*/  FSEL R15, R17, 1, P1 ;  /* 0x3f800000110f7808 */ /* 0x000fce0000800000 */
[----:B------:R-:W5:Y:S01]  /*0310*/  MUFU.RCP R14, R14 ;  /* 0x0000000e000e7308 */ /* 0x000f620000001000 */
[----:B------:R-:W-:Y:S01]  /*0320*/  FSEL R17, R17, 1, P2 ;  /* 0x3f80000011117808 */ /* 0x000fe20001000000 */
[----:B------:R-:W-:Y:S01]  /*0330*/  @!P3 FMUL R15, R15, 16777216 ;  /* 0x4b8000000f0fb820 */ /* 0x000fe20000400000 */
[----:B----4-:R-:W-:-:S03]  /*0340*/  FADD R4, -R6, R4 ;  /* 0x0000000406047221 */ /* 0x010fc60000000100 */
[----:B------:R-:W-:Y:S01]  /*0350*/  @!P4 FMUL R17, R17, 16777216 ;  /* 0x4b8000001111c820 */ /* 0x000fe20000400000 */
[----:B------:R-:W-:Y:S01]  /*0360*/  FADD R5, -R7, R5 ;  /* 0x0000000507057221 */ /* 0x000fe20000000100 */
[----:B---3--:R-:W-:Y:S02]  /*0370*/  FMUL R15, R20, R15 ;  /* 0x0000000f140f7220 */ /* 0x008fe40000400000 */
[----:B-----5:R-:W-:Y:S02]  /*0380*/  FMUL R6, R14, R17 ;  /* 0x000000110e067220 */ /* 0x020fe40000400000 */
[----:B------:R-:W-:Y:S02]  /*0390*/  FMUL R15, R4, R15 ;  /* 0x0000000f040f7220 */ /* 0x000fe40000400000 */
[----:B------:R-:W-:Y:S02]  /*03a0*/  FMUL R6, R5, R6 ;  /* 0x0000000605067220 */ /* 0x000fe40000400000 */
[----:B--2---:R-:W-:Y:S01]  /*03b0*/  FFMA R8, R15, R10, R8 ;  /* 0x0000000a0f087223 */ /* 0x004fe20000000008 */
[----:B0-----:R-:W-:-:S04]  /*03c0*/  IMAD.WIDE R2, R0, 0x4, R2 ;  /* 0x0000000400027825 */ /* 0x001fc800078e0202 */
[----:B------:R-:W-:Y:S01]  /*03d0*/  FFMA R9, R6, R11, R9 ;  /* 0x0000000b06097223 */ /* 0x000fe20000000009 */
[----:B------:R-:W-:-:S04]  /*03e0*/  FSETP.GEU.AND P1, PT, R8, RZ, PT ;  /* 0x000000ff0800720b */ /* 0x000fc80003f2e000 */
[C---:B------:R-:W-:Y:S01]  /*03f0*/  FSETP.GEU.AND P2, PT, R9.reuse, RZ, PT ;  /* 0x000000ff0900720b */ /* 0x040fe20003f4e000 */
[----:B------:R0:W-:Y:S01]  /*0400*/  @!P0 STG.E.64 desc[UR4][R2.64], R8 ;  /* 0x0000000802008986 */ /* 0x0001e2000c101b04 */
[----:B-1----:R-:W-:Y:S01]  /*0410*/  IMAD.WIDE R12, R0, 0x4, R12 ;  /* 0x00000004000c7825 */ /* 0x002fe200078e020c */
[----:B------:R-:W-:Y:S02]  /*0420*/  FSEL R4, R8, RZ, P1 ;  /* 0x000000ff08047208 */ /* 0x000fe40000800000 */
[----:B------:R-:W-:Y:S01]  /*0430*/  FSEL R5, R9, RZ, P2 ;  /* 0x000000ff09057208 */ /* 0x000fe20001000000 */
[----:B0-----:R-:W-:Y:S07]  /*0440*/  @P0 EXIT ;  /* 0x000000000000094d */ /* 0x001fee0003800000 */
[----:B------:R-:W-:Y:S01]  /*0450*/  STG.E.64 desc[UR4][R12.64], R4 ;  /* 0x000000040c007986 */ /* 0x000fe2000c101b04 */
[----:B------:R-:W-:Y:S05]  /*0460*/  EXIT ;  /* 0x000000000000794d */ /* 0x000fea0003800000 */
.L_x_0:
[----:B------:R-:W-:-:S00]  /*0470*/  BRA `(.L_x_0) ;  /* 0xfffffffc00fc7947 */ /* 0x000fc0000383ffff */
[----:B------:R-:W-:-:S00]  /*0480*/  NOP ;  /* 0x0000000000007918 */ /* 0x000fc00000000000 */
[----:B------:R-:W-:-:S00]  /*0490*/  NOP ;  /* 0x0000000000007918 */ /* 0x000fc00000000000 */
[----:B------:R-:W-:-:S00]  /*04a0*/  NOP ;  /* 0x0000000000007918 */ /* 0x000fc00000000000 */
[----:B------:R-:W-:-:S00]  /*04b0*/  NOP ;  /* 0x0000000000007918 */ /* 0x000fc00000000000 */
[----:B------:R-:W-:-:S00]  /*04c0*/  NOP ;  /* 0x0000000000007918 */ /* 0x000fc00000000000 */
[----:B------:R-:W-:-:S00]  /*04d0*/  NOP ;  /* 0x0000000000007918 */ /* 0x000fc00000000000 */
[----:B------:R-:W-:-:S00]  /*04e0*/  NOP ;  /* 0x0000000000007918 */ /* 0x000fc00000000000 */
[----:B------:R-:W-:-:S00]  /*04f0*/  NOP ;  /* 0x0000000000007918 */ /* 0x000fc00000000000 */
.L_x_1:


//--------------------- .nv.global.init           --------------------------
	.section	.nv.global.init,"aw",@progbits
.nv.global.init:
	.type		_$_str,@object
	.size		_$_str,(_$_str_$_2 - _$_str)
_$_str:
        /*0000*/ 	.byte	0x5f, 0x5f, 0x43, 0x55, 0x44, 0x41, 0x5f, 0x46, 0x54, 0x5a, 0x00
	.type		_$_str_$_2,@object
	.size		_$_str_$_2,(.L_1 - _$_str_$_2)
_$_str_$_2:
        /*000b*/ 	.byte	0x5f, 0x5f, 0x43, 0x55, 0x44, 0x41, 0x5f, 0x50, 0x52, 0x45, 0x43, 0x5f, 0x53, 0x51, 0x52, 0x54
        /*001b*/ 	.byte	0x00
.L_1:


//--------------------- .nv.constant0.triton_poi_fused__native_batch_norm_legit_no_training_relu_30 --------------------------
	.section	.nv.constant0.triton_poi_fused__native_batch_norm_legit_no_training_relu_30,"a",@progbits
	.sectionflags	@""
	.align	4
.nv.constant0.triton_poi_fused__native_batch_norm_legit_no_training_relu_30:
	.zero		588
